//
// Generated by NVIDIA NVVM Compiler
//
// Compiler Build ID: CL-36424714
// Cuda compilation tools, release 13.0, V13.0.88
// Based on NVVM 20.0.0
//

.version 9.0
.target sm_100
.address_size 64

	// .globl	_Z5v_sumPiS_S_

.visible .entry _Z5v_sumPiS_S_(
	.param .u64 .ptr .align 1 _Z5v_sumPiS_S__param_0,
	.param .u64 .ptr .align 1 _Z5v_sumPiS_S__param_1,
	.param .u64 .ptr .align 1 _Z5v_sumPiS_S__param_2
)
{
	.reg .pred 	%p<7>;
	.reg .b32 	%r<45>;
	.reg .b64 	%rd<25>;

	ld.param.u64 	%rd4, [_Z5v_sumPiS_S__param_0];
	ld.param.u64 	%rd5, [_Z5v_sumPiS_S__param_1];
	ld.param.u64 	%rd6, [_Z5v_sumPiS_S__param_2];
	cvta.to.global.u64 	%rd1, %rd6;
	cvta.to.global.u64 	%rd2, %rd5;
	cvta.to.global.u64 	%rd3, %rd4;
	mov.u32 	%r12, %ctaid.x;
	mov.u32 	%r13, %ntid.x;
	mov.u32 	%r14, %tid.x;
	mad.lo.s32 	%r43, %r12, %r13, %r14;
	mov.u32 	%r15, %nctaid.x;
	mul.lo.s32 	%r2, %r13, %r15;
	setp.gt.s32 	%p1, %r43, 999999;
	@%p1 bra 	$L__BB0_7;
	add.s32 	%r16, %r43, %r2;
	max.s32 	%r17, %r16, 1000000;
	setp.lt.s32 	%p2, %r16, 1000000;
	selp.u32 	%r18, 1, 0, %p2;
	add.s32 	%r19, %r16, %r18;
	sub.s32 	%r20, %r17, %r19;
	div.u32 	%r21, %r20, %r2;
	add.s32 	%r3, %r21, %r18;
	and.b32  	%r22, %r3, 3;
	setp.eq.s32 	%p3, %r22, 3;
	@%p3 bra 	$L__BB0_4;
	add.s32 	%r23, %r3, 1;
	and.b32  	%r24, %r23, 3;
	neg.s32 	%r41, %r24;
$L__BB0_3:
	.pragma "nounroll";
	mul.wide.s32 	%rd7, %r43, 4;
	add.s64 	%rd8, %rd1, %rd7;
	add.s64 	%rd9, %rd2, %rd7;
	add.s64 	%rd10, %rd3, %rd7;
	ld.global.u32 	%r25, [%rd10];
	ld.global.u32 	%r26, [%rd9];
	add.s32 	%r27, %r26, %r25;
	st.global.u32 	[%rd8], %r27;
	add.s32 	%r43, %r43, %r2;
	add.s32 	%r41, %r41, 1;
	setp.ne.s32 	%p4, %r41, 0;
	@%p4 bra 	$L__BB0_3;
$L__BB0_4:
	setp.lt.u32 	%p5, %r3, 3;
	@%p5 bra 	$L__BB0_7;
	mul.wide.s32 	%rd15, %r2, 4;
	shl.b32 	%r40, %r2, 2;
$L__BB0_6:
	mul.wide.s32 	%rd11, %r43, 4;
	add.s64 	%rd12, %rd3, %rd11;
	ld.global.u32 	%r28, [%rd12];
	add.s64 	%rd13, %rd2, %rd11;
	ld.global.u32 	%r29, [%rd13];
	add.s32 	%r30, %r29, %r28;
	add.s64 	%rd14, %rd1, %rd11;
	st.global.u32 	[%rd14], %r30;
	add.s64 	%rd16, %rd12, %rd15;
	ld.global.u32 	%r31, [%rd16];
	add.s64 	%rd17, %rd13, %rd15;
	ld.global.u32 	%r32, [%rd17];
	add.s32 	%r33, %r32, %r31;
	add.s64 	%rd18, %rd14, %rd15;
	st.global.u32 	[%rd18], %r33;
	add.s64 	%rd19, %rd16, %rd15;
	ld.global.u32 	%r34, [%rd19];
	add.s64 	%rd20, %rd17, %rd15;
	ld.global.u32 	%r35, [%rd20];
	add.s32 	%r36, %r35, %r34;
	add.s64 	%rd21, %rd18, %rd15;
	st.global.u32 	[%rd21], %r36;
	add.s64 	%rd22, %rd19, %rd15;
	ld.global.u32 	%r37, [%rd22];
	add.s64 	%rd23, %rd20, %rd15;
	ld.global.u32 	%r38, [%rd23];
	add.s32 	%r39, %r38, %r37;
	add.s64 	%rd24, %rd21, %rd15;
	st.global.u32 	[%rd24], %r39;
	add.s32 	%r43, %r40, %r43;
	setp.lt.s32 	%p6, %r43, 1000000;
	@%p6 bra 	$L__BB0_6;
$L__BB0_7:
	ret;

}


// ===== COMPILED SASS (sm_100) =====

	.target	sm_100

	.elftype	@"ET_EXEC"


//--------------------- .note.nv.tkinfo           --------------------------
	.section	.note.nv.tkinfo,"",@"SHT_NOTE"
	.sectionflags	@"SHF_NOTE_NV_TKINFO"
	.tkinfo
        /*0018*/ 	.word	0x00000002
        /*0030*/ 	.string	""
        /*0030*/ 	.string	"ptxas"
        /*0030*/ 	.string	"Cuda compilation tools, release 13.0, V13.0.88"
        /*0030*/ 	.string	"Build cuda_13.0.r13.0/compiler.36424714_0"
        /*0030*/ 	.string	"-arch sm_100 -m 64 "



//--------------------- .note.nv.cuinfo           --------------------------
	.section	.note.nv.cuinfo,"",@"SHT_NOTE"
	.sectionflags	@"SHF_NOTE_NV_CUINFO"
        /*0018*/ 	.short	0x0002
        /*001a*/ 	.short	0x0064
        /*001c*/ 	.short	0x0082
	.zero		2


//--------------------- .nv.info                  --------------------------
	.section	.nv.info,"",@"SHT_CUDA_INFO"
	.align	4


	//----- nvinfo : EIATTR_REGCOUNT
	.align		4
        /*0000*/ 	.byte	0x04, 0x2f
        /*0002*/ 	.short	(.L_1 - .L_0)
	.align		4
.L_0:
        /*0004*/ 	.word	index@(_Z5v_sumPiS_S_)
        /*0008*/ 	.word	0x0000001a


	//----- nvinfo : EIATTR_FRAME_SIZE
	.align		4
.L_1:
        /*000c*/ 	.byte	0x04, 0x11
        /*000e*/ 	.short	(.L_3 - .L_2)
	.align		4
.L_2:
        /*0010*/ 	.word	index@(_Z5v_sumPiS_S_)
        /*0014*/ 	.word	0x00000000


	//----- nvinfo : EIATTR_MIN_STACK_SIZE
	.align		4
.L_3:
        /*0018*/ 	.byte	0x04, 0x12
        /*001a*/ 	.short	(.L_5 - .L_4)
	.align		4
.L_4:
        /*001c*/ 	.word	index@(_Z5v_sumPiS_S_)
        /*0020*/ 	.word	0x00000000
.L_5:


//--------------------- .nv.compat                --------------------------
	.section	.nv.compat,"",@"SHT_CUDA_COMPAT_INFO"
	.align	4
        /*0000*/ 	.byte	0x02, 0x09, 0x00, 0x00, 0x02, 0x02, 0x01, 0x00, 0x02, 0x05, 0x05, 0x00, 0x03, 0x07, 0x01, 0x01
        /*0010*/ 	.byte	0x02, 0x03, 0x00, 0x00, 0x02, 0x06, 0x01, 0x00, 0x04, 0x0b, 0x08, 0x00, 0x09, 0x00, 0x00, 0x00
        /*0020*/ 	.byte	0x00, 0x00, 0x00, 0x00


//--------------------- .nv.info._Z5v_sumPiS_S_   --------------------------
	.section	.nv.info._Z5v_sumPiS_S_,"",@"SHT_CUDA_INFO"
	.sectionflags	@""
	.align	4


	//----- nvinfo : EIATTR_CUDA_API_VERSION
	.align		4
        /*0000*/ 	.byte	0x04, 0x37
        /*0002*/ 	.short	(.L_7 - .L_6)
.L_6:
        /*0004*/ 	.word	0x00000082


	//----- nvinfo : EIATTR_KPARAM_INFO
	.align		4
.L_7:
        /*0008*/ 	.byte	0x04, 0x17
        /*000a*/ 	.short	(.L_9 - .L_8)
.L_8:
        /*000c*/ 	.word	0x00000000
        /*0010*/ 	.short	0x0002
        /*0012*/ 	.short	0x0010
        /*0014*/ 	.byte	0x00, 0xf5, 0x21, 0x00


	//----- nvinfo : EIATTR_KPARAM_INFO
	.align		4
.L_9:
        /*0018*/ 	.byte	0x04, 0x17
        /*001a*/ 	.short	(.L_11 - .L_10)
.L_10:
        /*001c*/ 	.word	0x00000000
        /*0020*/ 	.short	0x0001
        /*0022*/ 	.short	0x0008
        /*0024*/ 	.byte	0x00, 0xf5, 0x21, 0x00


	//----- nvinfo : EIATTR_KPARAM_INFO
	.align		4
.L_11:
        /*0028*/ 	.byte	0x04, 0x17
        /*002a*/ 	.short	(.L_13 - .L_12)
.L_12:
        /*002c*/ 	.word	0x00000000
        /*0030*/ 	.short	0x0000
        /*0032*/ 	.short	0x0000
        /*0034*/ 	.byte	0x00, 0xf5, 0x21, 0x00


	//----- nvinfo : EIATTR_SPARSE_MMA_MASK
	.align		4
.L_13:
        /*0038*/ 	.byte	0x03, 0x50
        /*003a*/ 	.short	0x0000


	//----- nvinfo : EIATTR_MAXREG_COUNT
	.align		4
        /*003c*/ 	.byte	0x03, 0x1b
        /*003e*/ 	.short	0x00ff


	//----- nvinfo : EIATTR_MERCURY_ISA_VERSION
	.align		4
        /*0040*/ 	.byte	0x03, 0x5f
        /*0042*/ 	.short	0x0101


	//----- nvinfo : EIATTR_VRC_CTA_INIT_COUNT
	.align		4
        /*0044*/ 	.byte	0x02, 0x4a
	.zero		1
	.zero		1


	//----- nvinfo : EIATTR_EXIT_INSTR_OFFSETS
	.align		4
        /*0048*/ 	.byte	0x04, 0x1c
        /*004a*/ 	.short	(.L_15 - .L_14)


	//   ....[0]....
.L_14:
        /*004c*/ 	.word	0x00000080


	//   ....[1]....
        /*0050*/ 	.word	0x00000390


	//   ....[2]....
        /*0054*/ 	.word	0x000005c0


	//----- nvinfo : EIATTR_CRS_STACK_SIZE
	.align		4
.L_15:
        /*0058*/ 	.byte	0x04, 0x1e
        /*005a*/ 	.short	(.L_17 - .L_16)
.L_16:
        /*005c*/ 	.word	0x00000000


	//----- nvinfo : EIATTR_CBANK_PARAM_SIZE
	.align		4
.L_17:
        /*0060*/ 	.byte	0x03, 0x19
        /*0062*/ 	.short	0x0018


	//----- nvinfo : EIATTR_PARAM_CBANK
	.align		4
        /*0064*/ 	.byte	0x04, 0x0a
        /*0066*/ 	.short	(.L_19 - .L_18)
	.align		4
.L_18:
        /*0068*/ 	.word	index@(.nv.constant0._Z5v_sumPiS_S_)
        /*006c*/ 	.short	0x0380
        /*006e*/ 	.short	0x0018


	//----- nvinfo : EIATTR_SW_WAR
	.align		4
.L_19:
        /*0070*/ 	.byte	0x04, 0x36
        /*0072*/ 	.short	(.L_21 - .L_20)
.L_20:
        /*0074*/ 	.word	0x00000008
.L_21:


//--------------------- .nv.callgraph             --------------------------
	.section	.nv.callgraph,"",@"SHT_CUDA_CALLGRAPH"
	.align	4
	.sectionentsize	8
	.align		4
        /*0000*/ 	.word	0x00000000
	.align		4
        /*0004*/ 	.word	0xffffffff
	.align		4
        /*0008*/ 	.word	0x00000000
	.align		4
        /*000c*/ 	.word	0xfffffffe
	.align		4
        /*0010*/ 	.word	0x00000000
	.align		4
        /*0014*/ 	.word	0xfffffffd
	.align		4
        /*0018*/ 	.word	0x00000000
	.align		4
        /*001c*/ 	.word	0xfffffffc


//--------------------- .text._Z5v_sumPiS_S_      --------------------------
	.section	.text._Z5v_sumPiS_S_,"ax",@progbits
	.align	128
        .global         _Z5v_sumPiS_S_
        .type           _Z5v_sumPiS_S_,@function
        .size           _Z5v_sumPiS_S_,(.L_x_5 - _Z5v_sumPiS_S_)
        .other          _Z5v_sumPiS_S_,@"STO_CUDA_ENTRY STV_DEFAULT"
_Z5v_sumPiS_S_:
.text._Z5v_sumPiS_S_:
[----:B------:R-:W-:Y:S01]  /*0000*/  LDC R1, c[0x0][0x37c] ;  /* 0x0000df00ff017b82 */ /* 0x000fe20000000800 */
[----:B------:R-:W0:Y:S07]  /*0010*/  S2R R3, SR_TID.X ;  /* 0x0000000000037919 */ /* 0x000e2e0000002100 */
[----:B------:R-:W0:Y:S08]  /*0020*/  S2UR UR4, SR_CTAID.X ;  /* 0x00000000000479c3 */ /* 0x000e300000002500 */
[----:B------:R-:W0:Y:S01]  /*0030*/  LDC R0, c[0x0][0x360] ;  /* 0x0000d800ff007b82 */ /* 0x000e220000000800 */
[----:B------:R-:W1:Y:S01]  /*0040*/  LDCU UR5, c[0x0][0x370] ;  /* 0x00006e00ff0577ac */ /* 0x000e620008000800 */
[----:B0-----:R-:W-:-:S02]  /*0050*/  IMAD R3, R0, UR4, R3 ;  /* 0x0000000400037c24 */ /* 0x001fc4000f8e0203 */
[----:B-1----:R-:W-:-:S03]  /*0060*/  IMAD R0, R0, UR5, RZ ;  /* 0x0000000500007c24 */ /* 0x002fc6000f8e02ff */
[----:B------:R-:W-:-:S13]  /*0070*/  ISETP.GT.AND P0, PT, R3, 0xf423f, PT ;  /* 0x000f423f0300780c */ /* 0x000fda0003f04270 */
[----:B------:R-:W-:Y:S05]  /*0080*/  @P0 EXIT ;  /* 0x000000000000094d */ /* 0x000fea0003800000 */
[----:B------:R-:W0:Y:S01]  /*0090*/  I2F.U32.RP R8, R0 ;  /* 0x0000000000087306 */ /* 0x000e220000209000 */
[C---:B------:R-:W-:Y:S01]  /*00a0*/  IMAD.IADD R2, R0.reuse, 0x1, R3 ;  /* 0x0000000100027824 */ /* 0x040fe200078e0203 */
[----:B------:R-:W-:Y:S01]  /*00b0*/  IADD3 R9, PT, PT, RZ, -R0, RZ ;  /* 0x80000000ff097210 */ /* 0x000fe20007ffe0ff */
[----:B------:R-:W1:Y:S01]  /*00c0*/  LDCU.64 UR4, c[0x0][0x358] ;  /* 0x00006b00ff0477ac */ /* 0x000e620008000a00 */
[----:B------:R-:W-:Y:S01]  /*00d0*/  ISETP.NE.U32.AND P2, PT, R0, RZ, PT ;  /* 0x000000ff0000720c */ /* 0x000fe20003f45070 */
[----:B------:R-:W-:Y:S01]  /*00e0*/  BSSY.RECONVERGENT B0, `(.L_x_0) ;  /* 0x000002a000007945 */ /* 0x000fe20003800200 */
[C---:B------:R-:W-:Y:S02]  /*00f0*/  ISETP.GE.AND P0, PT, R2.reuse, 0xf4240, PT ;  /* 0x000f42400200780c */ /* 0x040fe40003f06270 */
[----:B------:R-:W-:Y:S02]  /*0100*/  VIMNMX R7, PT, PT, R2, 0xf4240, !PT ;  /* 0x000f424002077848 */ /* 0x000fe40007fe0100 */
[----:B------:R-:W-:-:S04]  /*0110*/  SEL R6, RZ, 0x1, P0 ;  /* 0x00000001ff067807 */ /* 0x000fc80000000000 */
[----:B------:R-:W-:Y:S01]  /*0120*/  IADD3 R7, PT, PT, R7, -R2, -R6 ;  /* 0x8000000207077210 */ /* 0x000fe20007ffe806 */
[----:B0-----:R-:W0:Y:S02]  /*0130*/  MUFU.RCP R8, R8 ;  /* 0x0000000800087308 */ /* 0x001e240000001000 */
[----:B0-----:R-:W-:-:S06]  /*0140*/  IADD3 R4, PT, PT, R8, 0xffffffe, RZ ;  /* 0x0ffffffe08047810 */ /* 0x001fcc0007ffe0ff */
[----:B------:R0:W2:Y:S02]  /*0150*/  F2I.FTZ.U32.TRUNC.NTZ R5, R4 ;  /* 0x0000000400057305 */ /* 0x0000a4000021f000 */
[----:B0-----:R-:W-:Y:S02]  /*0160*/  HFMA2 R4, -RZ, RZ, 0, 0 ;  /* 0x00000000ff047431 */ /* 0x001fe400000001ff */
[----:B--2---:R-:W-:-:S04]  /*0170*/  IMAD R9, R9, R5, RZ ;  /* 0x0000000509097224 */ /* 0x004fc800078e02ff */
[----:B------:R-:W-:-:S06]  /*0180*/  IMAD.HI.U32 R8, R5, R9, R4 ;  /* 0x0000000905087227 */ /* 0x000fcc00078e0004 */
[----:B------:R-:W-:-:S04]  /*0190*/  IMAD.HI.U32 R5, R8, R7, RZ ;  /* 0x0000000708057227 */ /* 0x000fc800078e00ff */
[----:B------:R-:W-:-:S04]  /*01a0*/  IMAD.MOV R2, RZ, RZ, -R5 ;  /* 0x000000ffff027224 */ /* 0x000fc800078e0a05 */
[----:B------:R-:W-:-:S05]  /*01b0*/  IMAD R7, R0, R2, R7 ;  /* 0x0000000200077224 */ /* 0x000fca00078e0207 */
[----:B------:R-:W-:-:S13]  /*01c0*/  ISETP.GE.U32.AND P0, PT, R7, R0, PT ;  /* 0x000000000700720c */ /* 0x000fda0003f06070 */
[----:B------:R-:W-:Y:S02]  /*01d0*/  @P0 IADD3 R7, PT, PT, -R0, R7, RZ ;  /* 0x0000000700070210 */ /* 0x000fe40007ffe1ff */
[----:B------:R-:W-:Y:S02]  /*01e0*/  @P0 IADD3 R5, PT, PT, R5, 0x1, RZ ;  /* 0x0000000105050810 */ /* 0x000fe40007ffe0ff */
[----:B------:R-:W-:-:S13]  /*01f0*/  ISETP.GE.U32.AND P1, PT, R7, R0, PT ;  /* 0x000000000700720c */ /* 0x000fda0003f26070 */
[----:B------:R-:W-:Y:S01]  /*0200*/  @P1 VIADD R5, R5, 0x1 ;  /* 0x0000000105051836 */ /* 0x000fe20000000000 */
[----:B------:R-:W-:-:S04]  /*0210*/  @!P2 LOP3.LUT R5, RZ, R0, RZ, 0x33, !PT ;  /* 0x00000000ff05a212 */ /* 0x000fc800078e33ff */
[----:B------:R-:W-:-:S04]  /*0220*/  IADD3 R2, PT, PT, R6, R5, RZ ;  /* 0x0000000506027210 */ /* 0x000fc80007ffe0ff */
[C---:B------:R-:W-:Y:S02]  /*0230*/  LOP3.LUT R4, R2.reuse, 0x3, RZ, 0xc0, !PT ;  /* 0x0000000302047812 */ /* 0x040fe400078ec0ff */
[----:B------:R-:W-:Y:S02]  /*0240*/  ISETP.GE.U32.AND P1, PT, R2, 0x3, PT ;  /* 0x000000030200780c */ /* 0x000fe40003f26070 */
[----:B------:R-:W-:-:S13]  /*0250*/  ISETP.NE.AND P0, PT, R4, 0x3, PT ;  /* 0x000000030400780c */ /* 0x000fda0003f05270 */
[----:B-1----:R-:W-:Y:S05]  /*0260*/  @!P0 BRA `(.L_x_1) ;  /* 0x0000000000448947 */ /* 0x002fea0003800000 */
[----:B------:R-:W0:Y:S01]  /*0270*/  LDC.64 R4, c[0x0][0x390] ;  /* 0x0000e400ff047b82 */ /* 0x000e220000000a00 */
[----:B------:R-:W-:-:S04]  /*0280*/  IADD3 R2, PT, PT, R2, 0x1, RZ ;  /* 0x0000000102027810 */ /* 0x000fc80007ffe0ff */
[----:B------:R-:W-:-:S03]  /*0290*/  LOP3.LUT R2, R2, 0x3, RZ, 0xc0, !PT ;  /* 0x0000000302027812 */ /* 0x000fc600078ec0ff */
[----:B------:R-:W1:Y:S02]  /*02a0*/  LDC.64 R6, c[0x0][0x380] ;  /* 0x0000e000ff067b82 */ /* 0x000e640000000a00 */
[----:B------:R-:W-:-:S06]  /*02b0*/  IMAD.MOV R2, RZ, RZ, -R2 ;  /* 0x000000ffff027224 */ /* 0x000fcc00078e0a02 */
[----:B------:R-:W2:Y:S02]  /*02c0*/  LDC.64 R8, c[0x0][0x388] ;  /* 0x0000e200ff087b82 */ /* 0x000ea40000000a00 */
.L_x_2:
[----:B--2---:R-:W-:-:S04]  /*02d0*/  IMAD.WIDE R12, R3, 0x4, R8 ;  /* 0x00000004030c7825 */ /* 0x004fc800078e0208 */
[C---:B-1----:R-:W-:Y:S02]  /*02e0*/  IMAD.WIDE R14, R3.reuse, 0x4, R6 ;  /* 0x00000004030e7825 */ /* 0x042fe400078e0206 */
[----:B------:R-:W2:Y:S04]  /*02f0*/  LDG.E R13, desc[UR4][R12.64] ;  /* 0x000000040c0d7981 */ /* 0x000ea8000c1e1900 */
[----:B------:R-:W2:Y:S01]  /*0300*/  LDG.E R14, desc[UR4][R14.64] ;  /* 0x000000040e0e7981 */ /* 0x000ea2000c1e1900 */
[----:B0--3--:R-:W-:Y:S01]  /*0310*/  IMAD.WIDE R10, R3, 0x4, R4 ;  /* 0x00000004030a7825 */ /* 0x009fe200078e0204 */
[----:B------:R-:W-:-:S03]  /*0320*/  IADD3 R2, PT, PT, R2, 0x1, RZ ;  /* 0x0000000102027810 */ /* 0x000fc60007ffe0ff */
[----:B------:R-:W-:Y:S01]  /*0330*/  IMAD.IADD R3, R0, 0x1, R3 ;  /* 0x0000000100037824 */ /* 0x000fe200078e0203 */
[----:B------:R-:W-:Y:S02]  /*0340*/  ISETP.NE.AND P0, PT, R2, RZ, PT ;  /* 0x000000ff0200720c */ /* 0x000fe40003f05270 */
[----:B--2---:R-:W-:-:S05]  /*0350*/  IADD3 R17, PT, PT, R14, R13, RZ ;  /* 0x0000000d0e117210 */ /* 0x004fca0007ffe0ff */
[----:B------:R3:W-:Y:S06]  /*0360*/  STG.E desc[UR4][R10.64], R17 ;  /* 0x000000110a007986 */ /* 0x0007ec000c101904 */
[----:B------:R-:W-:Y:S05]  /*0370*/  @P0 BRA `(.L_x_2) ;  /* 0xfffffffc00d40947 */ /* 0x000fea000383ffff */
.L_x_1:
[----:B------:R-:W-:Y:S05]  /*0380*/  BSYNC.RECONVERGENT B0 ;  /* 0x0000000000007941 */ /* 0x000fea0003800200 */
.L_x_0:
[----:B------:R-:W-:Y:S05]  /*0390*/  @!P1 EXIT ;  /* 0x000000000000994d */ /* 0x000fea0003800000 */
.L_x_3:
[----:B------:R-:W3:Y:S08]  /*03a0*/  LDC.64 R4, c[0x0][0x380] ;  /* 0x0000e000ff047b82 */ /* 0x000ef00000000a00 */
[----:B------:R-:W0:Y:S01]  /*03b0*/  LDC.64 R6, c[0x0][0x388] ;  /* 0x0000e200ff067b82 */ /* 0x000e220000000a00 */
[----:B---3--:R-:W-:-:S07]  /*03c0*/  IMAD.WIDE R10, R3, 0x4, R4 ;  /* 0x00000004030a7825 */ /* 0x008fce00078e0204 */
[----:B------:R-:W1:Y:S01]  /*03d0*/  LDC.64 R4, c[0x0][0x390] ;  /* 0x0000e400ff047b82 */ /* 0x000e620000000a00 */
[----:B--2---:R-:W2:Y:S01]  /*03e0*/  LDG.E R2, desc[UR4][R10.64] ;  /* 0x000000040a027981 */ /* 0x004ea2000c1e1900 */
[----:B0-----:R-:W-:-:S05]  /*03f0*/  IMAD.WIDE R12, R3, 0x4, R6 ;  /* 0x00000004030c7825 */ /* 0x001fca00078e0206 */
[----:B------:R-:W2:Y:S01]  /*0400*/  LDG.E R7, desc[UR4][R12.64] ;  /* 0x000000040c077981 */ /* 0x000ea2000c1e1900 */
[----:B-1----:R-:W-:-:S04]  /*0410*/  IMAD.WIDE R16, R3, 0x4, R4 ;  /* 0x0000000403107825 */ /* 0x002fc800078e0204 */
[----:B------:R-:W-:Y:S01]  /*0420*/  IMAD.WIDE R4, R0, 0x4, R10 ;  /* 0x0000000400047825 */ /* 0x000fe200078e020a */
[----:B--2---:R-:W-:-:S03]  /*0430*/  IADD3 R19, PT, PT, R2, R7, RZ ;  /* 0x0000000702137210 */ /* 0x004fc60007ffe0ff */
[C---:B------:R-:W-:Y:S02]  /*0440*/  IMAD.WIDE R6, R0.reuse, 0x4, R12 ;  /* 0x0000000400067825 */ /* 0x040fe400078e020c */
[----:B------:R0:W-:Y:S04]  /*0450*/  STG.E desc[UR4][R16.64], R19 ;  /* 0x0000001310007986 */ /* 0x0001e8000c101904 */
[----:B------:R-:W2:Y:S04]  /*0460*/  LDG.E R2, desc[UR4][R4.64] ;  /* 0x0000000404027981 */ /* 0x000ea8000c1e1900 */
[----:B------:R-:W2:Y:S01]  /*0470*/  LDG.E R15, desc[UR4][R6.64] ;  /* 0x00000004060f7981 */ /* 0x000ea2000c1e1900 */
[----:B------:R-:W-:-:S04]  /*0480*/  IMAD.WIDE R8, R0, 0x4, R16 ;  /* 0x0000000400087825 */ /* 0x000fc800078e0210 */
[----:B------:R-:W-:-:S04]  /*0490*/  IMAD.WIDE R10, R0, 0x4, R4 ;  /* 0x00000004000a7825 */ /* 0x000fc800078e0204 */
[----:B------:R-:W-:Y:S01]  /*04a0*/  IMAD.WIDE R12, R0, 0x4, R6 ;  /* 0x00000004000c7825 */ /* 0x000fe200078e0206 */
[----:B--2---:R-:W-:-:S05]  /*04b0*/  IADD3 R21, PT, PT, R2, R15, RZ ;  /* 0x0000000f02157210 */ /* 0x004fca0007ffe0ff */
[----:B------:R1:W-:Y:S04]  /*04c0*/  STG.E desc[UR4][R8.64], R21 ;  /* 0x0000001508007986 */ /* 0x0003e8000c101904 */
[----:B------:R-:W2:Y:S04]  /*04d0*/  LDG.E R2, desc[UR4][R10.64] ;  /* 0x000000040a027981 */ /* 0x000ea8000c1e1900 */
[----:B------:R-:W2:Y:S01]  /*04e0*/  LDG.E R23, desc[UR4][R12.64] ;  /* 0x000000040c177981 */ /* 0x000ea2000c1e1900 */
[----:B------:R-:W-:-:S04]  /*04f0*/  IMAD.WIDE R14, R0, 0x4, R8 ;  /* 0x00000004000e7825 */ /* 0x000fc800078e0208 */
[----:B------:R-:W-:-:S04]  /*0500*/  IMAD.WIDE R4, R0, 0x4, R10 ;  /* 0x0000000400047825 */ /* 0x000fc800078e020a */
[----:B------:R-:W-:-:S04]  /*0510*/  IMAD.WIDE R6, R0, 0x4, R12 ;  /* 0x0000000400067825 */ /* 0x000fc800078e020c */
[----:B--2---:R-:W-:-:S05]  /*0520*/  IMAD.IADD R23, R2, 0x1, R23 ;  /* 0x0000000102177824 */ /* 0x004fca00078e0217 */
[----:B------:R2:W-:Y:S04]  /*0530*/  STG.E desc[UR4][R14.64], R23 ;  /* 0x000000170e007986 */ /* 0x0005e8000c101904 */
[----:B------:R-:W1:Y:S04]  /*0540*/  LDG.E R4, desc[UR4][R4.64] ;  /* 0x0000000404047981 */ /* 0x000e68000c1e1900 */
[----:B------:R-:W1:Y:S01]  /*0550*/  LDG.E R7, desc[UR4][R6.64] ;  /* 0x0000000406077981 */ /* 0x000e62000c1e1900 */
[C---:B0-----:R-:W-:Y:S01]  /*0560*/  IMAD.WIDE R16, R0.reuse, 0x4, R14 ;  /* 0x0000000400107825 */ /* 0x041fe200078e020e */
[----:B------:R-:W-:-:S04]  /*0570*/  LEA R3, R0, R3, 0x2 ;  /* 0x0000000300037211 */ /* 0x000fc800078e10ff */
[----:B------:R-:W-:Y:S02]  /*0580*/  ISETP.GE.AND P0, PT, R3, 0xf4240, PT ;  /* 0x000f42400300780c */ /* 0x000fe40003f06270 */
[----:B-1----:R-:W-:-:S05]  /*0590*/  IADD3 R9, PT, PT, R4, R7, RZ ;  /* 0x0000000704097210 */ /* 0x002fca0007ffe0ff */
[----:B------:R2:W-:Y:S06]  /*05a0*/  STG.E desc[UR4][R16.64], R9 ;  /* 0x0000000910007986 */ /* 0x0005ec000c101904 */
[----:B------:R-:W-:Y:S05]  /*05b0*/  @!P0 BRA `(.L_x_3) ;  /* 0xfffffffc00788947 */ /* 0x000fea000383ffff */
[----:B------:R-:W-:Y:S05]  /*05c0*/  EXIT ;  /* 0x000000000000794d */ /* 0x000fea0003800000 */
.L_x_4:
[----:B------:R-:W-:-:S00]  /*05d0*/  BRA `(.L_x_4) ;  /* 0xfffffffc00fc7947 */ /* 0x000fc0000383ffff */
[----:B------:R-:W-:-:S00]  /*05e0*/  NOP ;  /* 0x0000000000007918 */ /* 0x000fc00000000000 */
        /* <DEDUP_REMOVED lines=9> */
.L_x_5:


//--------------------- .nv.shared.reserved.0     --------------------------
	.section	.nv.shared.reserved.0,"aw",@nobits
	.weak		__nv_reservedSMEM_offset_0_alias
	.size		__nv_reservedSMEM_offset_0_alias, 0, 64
	.other		__nv_reservedSMEM_offset_0_alias,@"STO_CUDA_RESERVED_SHARED STV_DEFAULT"
__nv_reservedSMEM_offset_0_alias:
	.zero		0
	.zero		64


//--------------------- .nv.constant0._Z5v_sumPiS_S_ --------------------------
	.section	.nv.constant0._Z5v_sumPiS_S_,"a",@progbits
	.sectionflags	@""
	.align	4
.nv.constant0._Z5v_sumPiS_S_:
	.zero		920


//--------------------- SYMBOLS --------------------------

	.type		.nv.reservedSmem.offset0,@object
	.size		.nv.reservedSmem.offset0,0x4
